	.headerflags	@"EF_CUDA_TEXMODE_UNIFIED EF_CUDA_64BIT_ADDRESS EF_CUDA_ACCELERATORS EF_CUDA_SM90 EF_CUDA_VIRTUAL_SM(EF_CUDA_SM90)"
	.elftype	@"ET_EXEC"


//--------------------- .nv.info                  --------------------------
	.section	.nv.info,"",@"SHT_CUDA_INFO"
	.align	4


	//----- nvinfo : EIATTR_REGCOUNT
	.align		4
        /*0000*/ 	.byte	0x04, 0x2f
        /*0002*/ 	.short	(.L_3 - .L_2)
	.align		4
.L_2:
        /*0004*/ 	.word	index@(triton_poi_fused__native_batch_norm_legit_no_training_relu_1)
        /*0008*/ 	.word	0x0000001c


	//----- nvinfo : EIATTR_MIN_STACK_SIZE
	.align		4
.L_3:
        /*000c*/ 	.byte	0x04, 0x12
        /*000e*/ 	.short	(.L_5 - .L_4)
	.align		4
.L_4:
        /*0010*/ 	.word	index@(triton_poi_fused__native_batch_norm_legit_no_training_relu_1)
        /*0014*/ 	.word	0x00000000


	//----- nvinfo : EIATTR_FRAME_SIZE
	.align		4
.L_5:
        /*0018*/ 	.byte	0x04, 0x11
        /*001a*/ 	.short	(.L_7 - .L_6)
	.align		4
.L_6:
        /*001c*/ 	.word	index@(triton_poi_fused__native_batch_norm_legit_no_training_relu_1)
        /*0020*/ 	.word	0x00000000


	//----- nvinfo : EIATTR_MIN_STACK_SIZE
	.align		4
.L_7:
        /*0024*/ 	.byte	0x04, 0x12
        /*0026*/ 	.short	(.L_9 - .L_8)
	.align		4
.L_8:
        /*0028*/ 	.word	index@(triton_poi_fused__native_batch_norm_legit_no_training_relu_1)
        /*002c*/ 	.word	0x00000000
.L_9:


//--------------------- .nv.info.triton_poi_fused__native_batch_norm_legit_no_training_relu_1 --------------------------
	.section	.nv.info.triton_poi_fused__native_batch_norm_legit_no_training_relu_1,"",@"SHT_CUDA_INFO"
	.sectionflags	@""
	.align	4


	//----- nvinfo : EIATTR_CUDA_API_VERSION
	.align		4
        /*0000*/ 	.byte	0x04, 0x37
        /*0002*/ 	.short	(.L_11 - .L_10)
.L_10:
        /*0004*/ 	.word	0x0000007c


	//----- nvinfo : EIATTR_KPARAM_INFO
	.align		4
.L_11:
        /*0008*/ 	.byte	0x04, 0x17
        /*000a*/ 	.short	(.L_13 - .L_12)
.L_12:
        /*000c*/ 	.word	0x00000000
        /*0010*/ 	.short	0x0006
        /*0012*/ 	.short	0x0030
        /*0014*/ 	.byte	0x00, 0xf0, 0x11, 0x00


	//----- nvinfo : EIATTR_KPARAM_INFO
	.align		4
.L_13:
        /*0018*/ 	.byte	0x04, 0x17
        /*001a*/ 	.short	(.L_15 - .L_14)
.L_14:
        /*001c*/ 	.word	0x00000000
        /*0020*/ 	.short	0x0005
        /*0022*/ 	.short	0x0028
        /*0024*/ 	.byte	0x00, 0xf4, 0x21, 0x00


	//----- nvinfo : EIATTR_KPARAM_INFO
	.align		4
.L_15:
        /*0028*/ 	.byte	0x04, 0x17
        /*002a*/ 	.short	(.L_17 - .L_16)
.L_16:
        /*002c*/ 	.word	0x00000000
        /*0030*/ 	.short	0x0004
        /*0032*/ 	.short	0x0020
        /*0034*/ 	.byte	0x00, 0xf4, 0x21, 0x00


	//----- nvinfo : EIATTR_KPARAM_INFO
	.align		4
.L_17:
        /*0038*/ 	.byte	0x04, 0x17
        /*003a*/ 	.short	(.L_19 - .L_18)
.L_18:
        /*003c*/ 	.word	0x00000000
        /*0040*/ 	.short	0x0003
        /*0042*/ 	.short	0x0018
        /*0044*/ 	.byte	0x00, 0xf4, 0x21, 0x00


	//----- nvinfo : EIATTR_KPARAM_INFO
	.align		4
.L_19:
        /*0048*/ 	.byte	0x04, 0x17
        /*004a*/ 	.short	(.L_21 - .L_20)
.L_20:
        /*004c*/ 	.word	0x00000000
        /*0050*/ 	.short	0x0002
        /*0052*/ 	.short	0x0010
        /*0054*/ 	.byte	0x00, 0xf4, 0x21, 0x00


	//----- nvinfo : EIATTR_KPARAM_INFO
	.align		4
.L_21:
        /*0058*/ 	.byte	0x04, 0x17
        /*005a*/ 	.short	(.L_23 - .L_22)
.L_22:
        /*005c*/ 	.word	0x00000000
        /*0060*/ 	.short	0x0001
        /*0062*/ 	.short	0x0008
        /*0064*/ 	.byte	0x00, 0xf4, 0x21, 0x00


	//----- nvinfo : EIATTR_KPARAM_INFO
	.align		4
.L_23:
        /*0068*/ 	.byte	0x04, 0x17
        /*006a*/ 	.short	(.L_25 - .L_24)
.L_24:
        /*006c*/ 	.word	0x00000000
        /*0070*/ 	.short	0x0000
        /*0072*/ 	.short	0x0000
        /*0074*/ 	.byte	0x00, 0xf4, 0x21, 0x00


	//----- nvinfo : EIATTR_SPARSE_MMA_MASK
	.align		4
.L_25:
        /*0078*/ 	.byte	0x03, 0x50
        /*007a*/ 	.short	0x0000


	//----- nvinfo : EIATTR_MAXREG_COUNT
	.align		4
        /*007c*/ 	.byte	0x03, 0x1b
        /*007e*/ 	.short	0x00ff


	//----- nvinfo : EIATTR_EXIT_INSTR_OFFSETS
	.align		4
        /*0080*/ 	.byte	0x04, 0x1c
        /*0082*/ 	.short	(.L_27 - .L_26)


	//   ....[0]....
.L_26:
        /*0084*/ 	.word	0x00000540


	//   ....[1]....
        /*0088*/ 	.word	0x00000560


	//----- nvinfo : EIATTR_REQNTID
	.align		4
.L_27:
        /*008c*/ 	.byte	0x04, 0x10
        /*008e*/ 	.short	(.L_29 - .L_28)
.L_28:
        /*0090*/ 	.word	0x00000080
        /*0094*/ 	.word	0x00000001
        /*0098*/ 	.word	0x00000001


	//----- nvinfo : EIATTR_CBANK_PARAM_SIZE
	.align		4
.L_29:
        /*009c*/ 	.byte	0x03, 0x19
        /*009e*/ 	.short	0x0034


	//----- nvinfo : EIATTR_PARAM_CBANK
	.align		4
        /*00a0*/ 	.byte	0x04, 0x0a
        /*00a2*/ 	.short	(.L_31 - .L_30)
	.align		4
.L_30:
        /*00a4*/ 	.word	index@(.nv.constant0.triton_poi_fused__native_batch_norm_legit_no_training_relu_1)
        /*00a8*/ 	.short	0x0210
        /*00aa*/ 	.short	0x0034


	//----- nvinfo : EIATTR_SW_WAR
	.align		4
.L_31:
        /*00ac*/ 	.byte	0x04, 0x36
        /*00ae*/ 	.short	(.L_33 - .L_32)
.L_32:
        /*00b0*/ 	.word	0x00000008
.L_33:


//--------------------- .nv.callgraph             --------------------------
	.section	.nv.callgraph,"",@"SHT_CUDA_CALLGRAPH"
	.align	4
	.sectionentsize	8
	.align		4
        /*0000*/ 	.word	0x00000000
	.align		4
        /*0004*/ 	.word	0xffffffff
	.align		4
        /*0008*/ 	.word	0x00000000
	.align		4
        /*000c*/ 	.word	0xfffffffe
	.align		4
        /*0010*/ 	.word	0x00000000
	.align		4
        /*0014*/ 	.word	0xfffffffd
	.align		4
        /*0018*/ 	.word	0x00000000
	.align		4
        /*001c*/ 	.word	0xfffffffc


//--------------------- .nv.constant4             --------------------------
	.section	.nv.constant4,"a",@progbits
	.align	8
	.align		8
.nv.constant4:
        /*0000*/ 	.dword	_$_str
	.align		8
        /*0008*/ 	.dword	_$_str_$_2


//--------------------- .text.triton_poi_fused__native_batch_norm_legit_no_training_relu_1 --------------------------
	.section	.text.triton_poi_fused__native_batch_norm_legit_no_training_relu_1,"ax",@progbits
	.align	128
        .global         triton_poi_fused__native_batch_norm_legit_no_training_relu_1
        .type           triton_poi_fused__native_batch_norm_legit_no_training_relu_1,@function
        .size           triton_poi_fused__native_batch_norm_legit_no_training_relu_1,(.L_x_1 - triton_poi_fused__native_batch_norm_legit_no_training_relu_1)
        .other          triton_poi_fused__native_batch_norm_legit_no_training_relu_1,@"STO_CUDA_ENTRY STV_DEFAULT"
triton_poi_fused__native_batch_norm_legit_no_training_relu_1:
.text.triton_poi_fused__native_batch_norm_legit_no_training_relu_1:
[----:B------:R-:W0:Y:S01]  /*0000*/  LDC R1, c[0x0][0x28] ;  /* 0x00000a00ff017b82 */ /* 0x000e220000000800 */
[----:B------:R-:W1:Y:S01]  /*0010*/  S2R R0, SR_TID.X ;  /* 0x0000000000007919 */ /* 0x000e620000002100 */
[----:B------:R-:W-:Y:S02]  /*0020*/  CS2R R12, SRZ ;  /* 0x00000000000c7805 */ /* 0x000fe4000001ff00 */
[----:B------:R-:W-:Y:S01]  /*0030*/  CS2R R14, SRZ ;  /* 0x00000000000e7805 */ /* 0x000fe2000001ff00 */
[----:B------:R-:W-:Y:S01]  /*0040*/  ULDC.64 UR4, c[0x0][0x208] ;  /* 0x0000820000047ab9 */ /* 0x000fe20000000a00 */
[----:B------:R-:W2:Y:S02]  /*0050*/  S2R R3, SR_CTAID.X ;  /* 0x0000000000037919 */ /* 0x000ea40000002500 */
[----:B------:R-:W3:Y:S08]  /*0060*/  LDC.64 R22, c[0x0][0x218] ;  /* 0x00008600ff167b82 */ /* 0x000ef00000000a00 */
[----:B------:R-:W4:Y:S08]  /*0070*/  LDC.64 R24, c[0x0][0x210] ;  /* 0x00008400ff187b82 */ /* 0x000f300000000a00 */
[----:B------:R-:W5:Y:S08]  /*0080*/  LDC.64 R8, c[0x0][0x228] ;  /* 0x00008a00ff087b82 */ /* 0x000f700000000a00 */
[----:B------:R-:W3:Y:S01]  /*0090*/  LDC.64 R10, c[0x0][0x230] ;  /* 0x00008c00ff0a7b82 */ /* 0x000ee20000000a00 */
[----:B-1----:R-:W-:-:S04]  /*00a0*/  SHF.L.U32 R0, R0, 0x1, RZ ;  /* 0x0000000100007819 */ /* 0x002fc800000006ff */
[----:B------:R-:W-:-:S04]  /*00b0*/  LOP3.LUT R0, R0, 0xfe, RZ, 0xc0, !PT ;  /* 0x000000fe00007812 */ /* 0x000fc800078ec0ff */
[----:B--2---:R-:W-:Y:S02]  /*00c0*/  LEA R0, R3, R0, 0x8 ;  /* 0x0000000003007211 */ /* 0x004fe400078e40ff */
[----:B------:R-:W1:Y:S02]  /*00d0*/  LDC.64 R2, c[0x0][0x220] ;  /* 0x00008800ff027b82 */ /* 0x000e640000000a00 */
[----:B------:R-:W-:Y:S01]  /*00e0*/  IADD3 R4, R0, 0x1, RZ ;  /* 0x0000000100047810 */ /* 0x000fe20007ffe0ff */
[C---:B------:R-:W-:Y:S01]  /*00f0*/  IMAD.HI R5, R0.reuse, 0x1948b0fd, RZ ;  /* 0x1948b0fd00057827 */ /* 0x040fe200078e02ff */
[----:B------:R-:W-:-:S03]  /*0100*/  ISETP.GE.AND P0, PT, R0, 0x1440, PT ;  /* 0x000014400000780c */ /* 0x000fc60003f06270 */
[----:B------:R-:W-:Y:S01]  /*0110*/  IMAD.HI R4, R4, 0x1948b0fd, RZ ;  /* 0x1948b0fd04047827 */ /* 0x000fe200078e02ff */
[----:B------:R-:W-:-:S04]  /*0120*/  SHF.R.U32.HI R6, RZ, 0x1f, R5 ;  /* 0x0000001fff067819 */ /* 0x000fc80000011605 */
[----:B------:R-:W-:Y:S02]  /*0130*/  LEA.HI.SX32 R6, R5, R6, 0x1d ;  /* 0x0000000605067211 */ /* 0x000fe400078feaff */
[----:B------:R-:W-:Y:S02]  /*0140*/  SHF.R.U32.HI R5, RZ, 0x1f, R4 ;  /* 0x0000001fff057819 */ /* 0x000fe40000011604 */
[----:B------:R-:W-:Y:S02]  /*0150*/  SHF.R.S32.HI R7, RZ, 0x1f, R6 ;  /* 0x0000001fff077819 */ /* 0x000fe40000011406 */
[----:B------:R-:W-:Y:S02]  /*0160*/  LEA.HI.SX32 R17, R4, R5, 0x1d ;  /* 0x0000000504117211 */ /* 0x000fe400078feaff */
[----:B------:R-:W-:Y:S02]  /*0170*/  LEA.HI R7, R7, R6, RZ, 0x4 ;  /* 0x0000000607077211 */ /* 0x000fe400078f20ff */
[----:B------:R-:W-:-:S02]  /*0180*/  SHF.R.S32.HI R4, RZ, 0x1f, R17 ;  /* 0x0000001fff047819 */ /* 0x000fc40000011411 */
[----:B------:R-:W-:Y:S02]  /*0190*/  LOP3.LUT R7, R7, 0xfffffff0, RZ, 0xc0, !PT ;  /* 0xfffffff007077812 */ /* 0x000fe400078ec0ff */
[----:B------:R-:W-:-:S03]  /*01a0*/  LEA.HI R4, R4, R17, RZ, 0x4 ;  /* 0x0000001104047211 */ /* 0x000fc600078f20ff */
[----:B------:R-:W-:Y:S01]  /*01b0*/  IMAD.IADD R7, R6, 0x1, -R7 ;  /* 0x0000000106077824 */ /* 0x000fe200078e0a07 */
[----:B------:R-:W-:-:S03]  /*01c0*/  LOP3.LUT R6, R4, 0xfffffff0, RZ, 0xc0, !PT ;  /* 0xfffffff004067812 */ /* 0x000fc600078ec0ff */
[----:B-1----:R-:W-:Y:S01]  /*01d0*/  IMAD.WIDE R4, R7, 0x4, R2 ;  /* 0x0000000407047825 */ /* 0x002fe200078e0202 */
[----:B------:R-:W-:-:S04]  /*01e0*/  IADD3 R17, R17, -R6, RZ ;  /* 0x8000000611117210 */ /* 0x000fc80007ffe0ff */
[----:B------:R-:W2:Y:S01]  /*01f0*/  @!P0 LDG.E.EL R12, desc[UR4][R4.64] ;  /* 0x00000004040c8981 */ /* 0x000ea2000c2e1900 */
[----:B------:R-:W-:-:S05]  /*0200*/  IMAD.WIDE R20, R17, 0x4, R2 ;  /* 0x0000000411147825 */ /* 0x000fca00078e0202 */
[----:B------:R4:W2:Y:S01]  /*0210*/  @!P0 LDG.E.EL R15, desc[UR4][R20.64] ;  /* 0x00000004140f8981 */ /* 0x0008a2000c2e1900 */
[----:B------:R-:W-:Y:S01]  /*0220*/  CS2R R2, SRZ ;  /* 0x0000000000027805 */ /* 0x000fe2000001ff00 */
[----:B---3--:R-:W-:-:S04]  /*0230*/  IMAD.WIDE R18, R7, 0x4, R22 ;  /* 0x0000000407127825 */ /* 0x008fc800078e0216 */
[----:B------:R-:W-:Y:S01]  /*0240*/  IMAD.WIDE R22, R17, 0x4, R22 ;  /* 0x0000000411167825 */ /* 0x000fe200078e0216 */
[----:B------:R-:W3:Y:S03]  /*0250*/  @!P0 LDG.E.EL R13, desc[UR4][R18.64] ;  /* 0x00000004120d8981 */ /* 0x000ee6000c2e1900 */
[----:B----4-:R-:W-:Y:S01]  /*0260*/  IMAD.WIDE R20, R0, 0x4, R24 ;  /* 0x0000000400147825 */ /* 0x010fe200078e0218 */
[----:B------:R-:W4:Y:S03]  /*0270*/  @!P0 LDG.E.EL R14, desc[UR4][R22.64] ;  /* 0x00000004160e8981 */ /* 0x000f26000c2e1900 */
[C---:B-----5:R-:W-:Y:S01]  /*0280*/  IMAD.WIDE R4, R7.reuse, 0x4, R8 ;  /* 0x0000000407047825 */ /* 0x060fe200078e0208 */
[----:B------:R-:W3:Y:S03]  /*0290*/  @!P0 LDG.E.64 R2, desc[UR4][R20.64] ;  /* 0x0000000414028981 */ /* 0x000ee6000c1e1b00 */
[----:B0-----:R-:W-:-:S04]  /*02a0*/  IMAD.WIDE R6, R7, 0x4, R10 ;  /* 0x0000000407067825 */ /* 0x001fc800078e020a */
[----:B------:R-:W-:-:S04]  /*02b0*/  IMAD.WIDE R8, R17, 0x4, R8 ;  /* 0x0000000411087825 */ /* 0x000fc800078e0208 */
[----:B------:R-:W-:Y:S01]  /*02c0*/  IMAD.WIDE R24, R17, 0x4, R10 ;  /* 0x0000000411187825 */ /* 0x000fe200078e020a */
[----:B------:R-:W-:Y:S02]  /*02d0*/  CS2R R16, SRZ ;  /* 0x0000000000107805 */ /* 0x000fe4000001ff00 */
[----:B------:R-:W-:-:S04]  /*02e0*/  CS2R R10, SRZ ;  /* 0x00000000000a7805 */ /* 0x000fc8000001ff00 */
[----:B------:R0:W5:Y:S04]  /*02f0*/  @!P0 LDG.E.EL R16, desc[UR4][R4.64] ;  /* 0x0000000404108981 */ /* 0x000168000c2e1900 */
[----:B------:R-:W3:Y:S04]  /*0300*/  @!P0 LDG.E.EL R17, desc[UR4][R8.64] ;  /* 0x0000000408118981 */ /* 0x000ee8000c2e1900 */
[----:B------:R1:W5:Y:S01]  /*0310*/  @!P0 LDG.E.EL R11, desc[UR4][R6.64] ;  /* 0x00000004060b8981 */ /* 0x000362000c2e1900 */
[----:B0-----:R-:W0:Y:S03]  /*0320*/  LDC.64 R4, c[0x0][0x238] ;  /* 0x00008e00ff047b82 */ /* 0x001e260000000a00 */
[----:B------:R-:W3:Y:S01]  /*0330*/  @!P0 LDG.E.EL R10, desc[UR4][R24.64] ;  /* 0x00000004180a8981 */ /* 0x000ee2000c2e1900 */
[----:B-1----:R-:W-:-:S02]  /*0340*/  IMAD.MOV.U32 R6, RZ, RZ, 0x3e800000 ;  /* 0x3e800000ff067424 */ /* 0x002fc400078e00ff */
[----:B0-----:R-:W-:-:S04]  /*0350*/  IMAD.WIDE R4, R0, 0x4, R4 ;  /* 0x0000000400047825 */ /* 0x001fc800078e0204 */
[----:B--2---:R-:W-:Y:S01]  /*0360*/  FADD R12, R12, 9.9999997473787516356e-06 ;  /* 0x3727c5ac0c0c7421 */ /* 0x004fe20000000000 */
[----:B------:R-:W-:-:S03]  /*0370*/  FADD R15, R15, 9.9999997473787516356e-06 ;  /* 0x3727c5ac0f0f7421 */ /* 0x000fc60000000000 */
[----:B------:R-:W0:Y:S08]  /*0380*/  MUFU.SQRT R18, R12 ;  /* 0x0000000c00127308 */ /* 0x000e300000002000 */
[----:B------:R-:W1:Y:S01]  /*0390*/  MUFU.SQRT R19, R15 ;  /* 0x0000000f00137308 */ /* 0x000e620000002000 */
[C---:B0-----:R-:W-:Y:S02]  /*03a0*/  FSETP.GT.AND P1, PT, R18.reuse, 8.50705917302346158658e+37, PT ;  /* 0x7e8000001200780b */ /* 0x041fe40003f24000 */
[----:B------:R-:W-:-:S02]  /*03b0*/  FSETP.GEU.AND P3, PT, R18, 1.175494350822287508e-38, PT ;  /* 0x008000001200780b */ /* 0x000fc40003f6e000 */
[C---:B-1----:R-:W-:Y:S02]  /*03c0*/  FSETP.GT.AND P2, PT, R19.reuse, 8.50705917302346158658e+37, PT ;  /* 0x7e8000001300780b */ /* 0x042fe40003f44000 */
[----:B------:R-:W-:-:S07]  /*03d0*/  FSETP.GEU.AND P4, PT, R19, 1.175494350822287508e-38, PT ;  /* 0x008000001300780b */ /* 0x000fce0003f8e000 */
[----:B------:R-:W-:-:S04]  /*03e0*/  @P1 FMUL R18, R18, 0.25 ;  /* 0x3e80000012121820 */ /* 0x000fc80000400000 */
[----:B------:R-:W-:Y:S01]  /*03f0*/  @!P3 FMUL R18, R18, 16777216 ;  /* 0x4b8000001212b820 */ /* 0x000fe20000400000 */
[----:B------:R-:W-:-:S04]  /*0400*/  @P2 FMUL R19, R19, 0.25 ;  /* 0x3e80000013132820 */ /* 0x000fc80000400000 */
[----:B------:R-:W-:Y:S01]  /*0410*/  @!P4 FMUL R19, R19, 16777216 ;  /* 0x4b8000001313c820 */ /* 0x000fe20000400000 */
[----:B------:R-:W0:Y:S01]  /*0420*/  MUFU.RCP R18, R18 ;  /* 0x0000001200127308 */ /* 0x000e220000001000 */
[----:B------:R-:W-:-:S07]  /*0430*/  FSEL R7, R6, 1, P1 ;  /* 0x3f80000006077808 */ /* 0x000fce0000800000 */
[----:B------:R-:W1:Y:S01]  /*0440*/  MUFU.RCP R19, R19 ;  /* 0x0000001300137308 */ /* 0x000e620000001000 */
[----:B------:R-:W-:Y:S01]  /*0450*/  FSEL R6, R6, 1, P2 ;  /* 0x3f80000006067808 */ /* 0x000fe20001000000 */
[----:B------:R-:W-:-:S04]  /*0460*/  @!P3 FMUL R7, R7, 16777216 ;  /* 0x4b8000000707b820 */ /* 0x000fc80000400000 */
[----:B------:R-:W-:Y:S01]  /*0470*/  @!P4 FMUL R6, R6, 16777216 ;  /* 0x4b8000000606c820 */ /* 0x000fe20000400000 */
[----:B---3--:R-:W-:Y:S01]  /*0480*/  FADD R2, -R13, R2 ;  /* 0x000000020d027221 */ /* 0x008fe20000000100 */
[----:B----4-:R-:W-:Y:S01]  /*0490*/  FADD R3, -R14, R3 ;  /* 0x000000030e037221 */ /* 0x010fe20000000100 */
[----:B0-----:R-:W-:Y:S01]  /*04a0*/  FMUL R7, R18, R7 ;  /* 0x0000000712077220 */ /* 0x001fe20000400000 */
[----:B-1----:R-:W-:-:S03]  /*04b0*/  FMUL R6, R19, R6 ;  /* 0x0000000613067220 */ /* 0x002fc60000400000 */
[----:B------:R-:W-:Y:S01]  /*04c0*/  FMUL R2, R2, R7 ;  /* 0x0000000702027220 */ /* 0x000fe20000400000 */
[----:B------:R-:W-:-:S03]  /*04d0*/  FMUL R3, R3, R6 ;  /* 0x0000000603037220 */ /* 0x000fc60000400000 */
[----:B-----5:R-:W-:Y:S01]  /*04e0*/  FFMA R2, R2, R16, R11 ;  /* 0x0000001002027223 */ /* 0x020fe2000000000b */
[----:B------:R-:W-:-:S04]  /*04f0*/  FFMA R3, R3, R17, R10 ;  /* 0x0000001103037223 */ /* 0x000fc8000000000a */
[C---:B------:R-:W-:Y:S02]  /*0500*/  FSETP.GEU.AND P1, PT, R2.reuse, RZ, PT ;  /* 0x000000ff0200720b */ /* 0x040fe40003f2e000 */
[C---:B------:R-:W-:Y:S02]  /*0510*/  FSETP.GEU.AND P2, PT, R3.reuse, RZ, PT ;  /* 0x000000ff0300720b */ /* 0x040fe40003f4e000 */
[----:B------:R-:W-:Y:S02]  /*0520*/  FSEL R2, R2, RZ, P1 ;  /* 0x000000ff02027208 */ /* 0x000fe40000800000 */
[----:B------:R-:W-:Y:S01]  /*0530*/  FSEL R3, R3, RZ, P2 ;  /* 0x000000ff03037208 */ /* 0x000fe20001000000 */
[----:B------:R-:W-:Y:S08]  /*0540*/  @P0 EXIT ;  /* 0x000000000000094d */ /* 0x000ff00003800000 */
[----:B------:R-:W-:Y:S01]  /*0550*/  STG.E.64 desc[UR4][R4.64], R2 ;  /* 0x0000000204007986 */ /* 0x000fe2000c101b04 */
[----:B------:R-:W-:Y:S05]  /*0560*/  EXIT ;  /* 0x000000000000794d */ /* 0x000fea0003800000 */
.L_x_0:
[----:B------:R-:W-:-:S00]  /*0570*/  BRA `(.L_x_0) ;  /* 0xfffffffc00fc7947 */ /* 0x000fc0000383ffff */
[----:B------:R-:W-:-:S00]  /*0580*/  NOP ;  /* 0x0000000000007918 */ /* 0x000fc00000000000 */
[----:B------:R-:W-:-:S00]  /*0590*/  NOP ;  /* 0x0000000000007918 */ /* 0x000fc00000000000 */
[----:B------:R-:W-:-:S00]  /*05a0*/  NOP ;  /* 0x0000000000007918 */ /* 0x000fc00000000000 */
[----:B------:R-:W-:-:S00]  /*05b0*/  NOP ;  /* 0x0000000000007918 */ /* 0x000fc00000000000 */
[----:B------:R-:W-:-:S00]  /*05c0*/  NOP ;  /* 0x0000000000007918 */ /* 0x000fc00000000000 */
[----:B------:R-:W-:-:S00]  /*05d0*/  NOP ;  /* 0x0000000000007918 */ /* 0x000fc00000000000 */
[----:B------:R-:W-:-:S00]  /*05e0*/  NOP ;  /* 0x0000000000007918 */ /* 0x000fc00000000000 */
[----:B------:R-:W-:-:S00]  /*05f0*/  NOP ;  /* 0x0000000000007918 */ /* 0x000fc00000000000 */
.L_x_1:


//--------------------- .nv.global.init           --------------------------
	.section	.nv.global.init,"aw",@progbits
.nv.global.init:
	.type		_$_str,@object
	.size		_$_str,(_$_str_$_2 - _$_str)
_$_str:
        /*0000*/ 	.byte	0x5f, 0x5f, 0x43, 0x55, 0x44, 0x41, 0x5f, 0x46, 0x54, 0x5a, 0x00
	.type		_$_str_$_2,@object
	.size		_$_str_$_2,(.L_1 - _$_str_$_2)
_$_str_$_2:
        /*000b*/ 	.byte	0x5f, 0x5f, 0x43, 0x55, 0x44, 0x41, 0x5f, 0x50, 0x52, 0x45, 0x43, 0x5f, 0x53, 0x51, 0x52, 0x54
        /*001b*/ 	.byte	0x00
.L_1:


//--------------------- .nv.constant0.triton_poi_fused__native_batch_norm_legit_no_training_relu_1 --------------------------
	.section	.nv.constant0.triton_poi_fused__native_batch_norm_legit_no_training_relu_1,"a",@progbits
	.sectionflags	@""
	.align	4
.nv.constant0.triton_poi_fused__native_batch_norm_legit_no_training_relu_1:
	.zero		580
